//
// Generated by NVIDIA NVVM Compiler
//
// Compiler Build ID: CL-36424714
// Cuda compilation tools, release 13.0, V13.0.88
// Based on NVVM 20.0.0
//

.version 9.0
.target sm_100
.address_size 64

	// .globl	mmkernel
// _ZZ8mmkernelE3cc0 has been demoted
// _ZZ8mmkernelE3cc1 has been demoted

.visible .entry mmkernel(
	.param .u64 .ptr .align 1 mmkernel_param_0,
	.param .u64 .ptr .align 1 mmkernel_param_1,
	.param .u64 .ptr .align 1 mmkernel_param_2,
	.param .u32 mmkernel_param_3,
	.param .u32 mmkernel_param_4,
	.param .u32 mmkernel_param_5,
	.param .u32 mmkernel_param_6,
	.param .u32 mmkernel_param_7,
	.param .u32 mmkernel_param_8
)
{
	.reg .pred 	%p<11>;
	.reg .b32 	%r<79>;
	.reg .b32 	%f<123>;
	.reg .b64 	%rd<33>;
	// demoted variable
	.shared .align 4 .b8 _ZZ8mmkernelE3cc0[2048];
	// demoted variable
	.shared .align 4 .b8 _ZZ8mmkernelE3cc1[2048];
	ld.param.u64 	%rd3, [mmkernel_param_0];
	ld.param.u64 	%rd5, [mmkernel_param_1];
	ld.param.u64 	%rd4, [mmkernel_param_2];
	ld.param.u32 	%r26, [mmkernel_param_3];
	ld.param.u32 	%r27, [mmkernel_param_4];
	ld.param.u32 	%r28, [mmkernel_param_5];
	ld.param.u32 	%r29, [mmkernel_param_8];
	cvta.to.global.u64 	%rd1, %rd5;
	mov.u32 	%r1, %tid.x;
	mov.u32 	%r2, %ntid.x;
	mov.u32 	%r30, %ctaid.x;
	mad.lo.s32 	%r3, %r30, %r2, %r1;
	mov.u32 	%r31, %ctaid.y;
	shl.b32 	%r4, %r31, 1;
	setp.lt.s32 	%p1, %r29, 1;
	mov.f32 	%f119, 0f00000000;
	mov.f32 	%f120, %f119;
	@%p1 bra 	$L__BB0_14;
	and.b32  	%r5, %r2, 7;
	shl.b32 	%r6, %r27, 3;
	cvta.to.global.u64 	%rd2, %rd4;
	mov.f32 	%f120, 0f00000000;
	mov.b32 	%r70, 0;
	mul.wide.s32 	%rd26, %r27, 4;
	mov.f32 	%f119, %f120;
$L__BB0_2:
	mov.u32 	%r7, %r70;
	setp.lt.u32 	%p2, %r2, 8;
	add.s32 	%r33, %r7, %r1;
	mad.lo.s32 	%r34, %r33, %r28, %r4;
	mul.wide.s32 	%rd6, %r34, 4;
	add.s64 	%rd7, %rd2, %rd6;
	ld.global.f32 	%f32, [%rd7];
	shl.b32 	%r35, %r1, 2;
	mov.u32 	%r36, _ZZ8mmkernelE3cc0;
	add.s32 	%r37, %r36, %r35;
	st.shared.f32 	[%r37], %f32;
	ld.global.f32 	%f33, [%rd7+4];
	mov.u32 	%r38, _ZZ8mmkernelE3cc1;
	add.s32 	%r39, %r38, %r35;
	st.shared.f32 	[%r39], %f33;
	bar.sync 	0;
	add.s32 	%r70, %r7, %r2;
	mov.u32 	%r76, %r7;
	@%p2 bra 	$L__BB0_5;
	and.b32  	%r42, %r2, -8;
	neg.s32 	%r74, %r42;
	mad.lo.s32 	%r73, %r27, %r7, %r3;
	add.s32 	%r72, %r36, 16;
	add.s32 	%r71, %r38, 16;
	mov.u32 	%r76, %r7;
$L__BB0_4:
	.pragma "nounroll";
	mul.wide.s32 	%rd8, %r73, 4;
	add.s64 	%rd9, %rd1, %rd8;
	ld.global.f32 	%f34, [%rd9];
	ld.shared.f32 	%f35, [%r72+-16];
	fma.rn.f32 	%f36, %f34, %f35, %f119;
	ld.shared.f32 	%f37, [%r71+-16];
	fma.rn.f32 	%f38, %f34, %f37, %f120;
	mul.wide.s32 	%rd10, %r27, 4;
	add.s64 	%rd11, %rd9, %rd10;
	ld.global.f32 	%f39, [%rd11];
	ld.shared.f32 	%f40, [%r72+-12];
	fma.rn.f32 	%f41, %f39, %f40, %f36;
	ld.shared.f32 	%f42, [%r71+-12];
	fma.rn.f32 	%f43, %f39, %f42, %f38;
	add.s64 	%rd12, %rd11, %rd10;
	ld.global.f32 	%f44, [%rd12];
	ld.shared.f32 	%f45, [%r72+-8];
	fma.rn.f32 	%f46, %f44, %f45, %f41;
	ld.shared.f32 	%f47, [%r71+-8];
	fma.rn.f32 	%f48, %f44, %f47, %f43;
	add.s64 	%rd13, %rd12, %rd10;
	ld.global.f32 	%f49, [%rd13];
	ld.shared.f32 	%f50, [%r72+-4];
	fma.rn.f32 	%f51, %f49, %f50, %f46;
	ld.shared.f32 	%f52, [%r71+-4];
	fma.rn.f32 	%f53, %f49, %f52, %f48;
	add.s64 	%rd14, %rd13, %rd10;
	ld.global.f32 	%f54, [%rd14];
	ld.shared.f32 	%f55, [%r72];
	fma.rn.f32 	%f56, %f54, %f55, %f51;
	ld.shared.f32 	%f57, [%r71];
	fma.rn.f32 	%f58, %f54, %f57, %f53;
	add.s64 	%rd15, %rd14, %rd10;
	ld.global.f32 	%f59, [%rd15];
	ld.shared.f32 	%f60, [%r72+4];
	fma.rn.f32 	%f61, %f59, %f60, %f56;
	ld.shared.f32 	%f62, [%r71+4];
	fma.rn.f32 	%f63, %f59, %f62, %f58;
	add.s64 	%rd16, %rd15, %rd10;
	ld.global.f32 	%f64, [%rd16];
	ld.shared.f32 	%f65, [%r72+8];
	fma.rn.f32 	%f66, %f64, %f65, %f61;
	ld.shared.f32 	%f67, [%r71+8];
	fma.rn.f32 	%f68, %f64, %f67, %f63;
	add.s64 	%rd17, %rd16, %rd10;
	ld.global.f32 	%f69, [%rd17];
	ld.shared.f32 	%f70, [%r72+12];
	fma.rn.f32 	%f119, %f69, %f70, %f66;
	ld.shared.f32 	%f71, [%r71+12];
	fma.rn.f32 	%f120, %f69, %f71, %f68;
	add.s32 	%r76, %r76, 8;
	add.s32 	%r74, %r74, 8;
	add.s32 	%r73, %r73, %r6;
	add.s32 	%r72, %r72, 32;
	add.s32 	%r71, %r71, 32;
	setp.ne.s32 	%p3, %r74, 0;
	@%p3 bra 	$L__BB0_4;
$L__BB0_5:
	setp.eq.s32 	%p4, %r5, 0;
	@%p4 bra 	$L__BB0_13;
	add.s32 	%r45, %r5, -1;
	setp.lt.u32 	%p5, %r45, 3;
	@%p5 bra 	$L__BB0_8;
	mad.lo.s32 	%r46, %r76, %r27, %r3;
	mul.wide.s32 	%rd18, %r46, 4;
	add.s64 	%rd19, %rd1, %rd18;
	ld.global.f32 	%f73, [%rd19];
	sub.s32 	%r47, %r76, %r7;
	shl.b32 	%r48, %r47, 2;
	mov.u32 	%r49, _ZZ8mmkernelE3cc0;
	add.s32 	%r50, %r49, %r48;
	ld.shared.f32 	%f74, [%r50];
	fma.rn.f32 	%f75, %f73, %f74, %f119;
	mov.u32 	%r51, _ZZ8mmkernelE3cc1;
	add.s32 	%r52, %r51, %r48;
	ld.shared.f32 	%f76, [%r52];
	fma.rn.f32 	%f77, %f73, %f76, %f120;
	add.s64 	%rd21, %rd19, %rd26;
	ld.global.f32 	%f78, [%rd21];
	ld.shared.f32 	%f79, [%r50+4];
	fma.rn.f32 	%f80, %f78, %f79, %f75;
	ld.shared.f32 	%f81, [%r52+4];
	fma.rn.f32 	%f82, %f78, %f81, %f77;
	add.s64 	%rd22, %rd21, %rd26;
	ld.global.f32 	%f83, [%rd22];
	ld.shared.f32 	%f84, [%r50+8];
	fma.rn.f32 	%f85, %f83, %f84, %f80;
	ld.shared.f32 	%f86, [%r52+8];
	fma.rn.f32 	%f87, %f83, %f86, %f82;
	add.s64 	%rd23, %rd22, %rd26;
	ld.global.f32 	%f88, [%rd23];
	ld.shared.f32 	%f89, [%r50+12];
	fma.rn.f32 	%f119, %f88, %f89, %f85;
	ld.shared.f32 	%f90, [%r52+12];
	fma.rn.f32 	%f120, %f88, %f90, %f87;
	add.s32 	%r76, %r76, 4;
$L__BB0_8:
	and.b32  	%r53, %r2, 3;
	setp.eq.s32 	%p6, %r53, 0;
	@%p6 bra 	$L__BB0_13;
	setp.eq.s32 	%p7, %r53, 1;
	@%p7 bra 	$L__BB0_11;
	mad.lo.s32 	%r54, %r76, %r27, %r3;
	mul.wide.s32 	%rd24, %r54, 4;
	add.s64 	%rd25, %rd1, %rd24;
	ld.global.f32 	%f92, [%rd25];
	sub.s32 	%r55, %r76, %r7;
	shl.b32 	%r56, %r55, 2;
	mov.u32 	%r57, _ZZ8mmkernelE3cc0;
	add.s32 	%r58, %r57, %r56;
	ld.shared.f32 	%f93, [%r58];
	fma.rn.f32 	%f94, %f92, %f93, %f119;
	mov.u32 	%r59, _ZZ8mmkernelE3cc1;
	add.s32 	%r60, %r59, %r56;
	ld.shared.f32 	%f95, [%r60];
	fma.rn.f32 	%f96, %f92, %f95, %f120;
	add.s64 	%rd27, %rd25, %rd26;
	ld.global.f32 	%f97, [%rd27];
	ld.shared.f32 	%f98, [%r58+4];
	fma.rn.f32 	%f119, %f97, %f98, %f94;
	ld.shared.f32 	%f99, [%r60+4];
	fma.rn.f32 	%f120, %f97, %f99, %f96;
	add.s32 	%r76, %r76, 2;
$L__BB0_11:
	and.b32  	%r61, %r2, 1;
	setp.eq.b32 	%p8, %r61, 1;
	not.pred 	%p9, %p8;
	@%p9 bra 	$L__BB0_13;
	mad.lo.s32 	%r62, %r76, %r27, %r3;
	mul.wide.s32 	%rd28, %r62, 4;
	add.s64 	%rd29, %rd1, %rd28;
	ld.global.f32 	%f100, [%rd29];
	sub.s32 	%r63, %r76, %r7;
	shl.b32 	%r64, %r63, 2;
	mov.u32 	%r65, _ZZ8mmkernelE3cc0;
	add.s32 	%r66, %r65, %r64;
	ld.shared.f32 	%f101, [%r66];
	fma.rn.f32 	%f119, %f100, %f101, %f119;
	mov.u32 	%r67, _ZZ8mmkernelE3cc1;
	add.s32 	%r68, %r67, %r64;
	ld.shared.f32 	%f102, [%r68];
	fma.rn.f32 	%f120, %f100, %f102, %f120;
$L__BB0_13:
	bar.sync 	0;
	setp.lt.s32 	%p10, %r70, %r29;
	@%p10 bra 	$L__BB0_2;
$L__BB0_14:
	cvta.to.global.u64 	%rd30, %rd3;
	mad.lo.s32 	%r69, %r26, %r3, %r4;
	mul.wide.s32 	%rd31, %r69, 4;
	add.s64 	%rd32, %rd30, %rd31;
	st.global.f32 	[%rd32], %f119;
	st.global.f32 	[%rd32+4], %f120;
	ret;

}


// ===== COMPILED SASS (sm_100) =====

	.target	sm_100

	.elftype	@"ET_EXEC"


//--------------------- .note.nv.tkinfo           --------------------------
	.section	.note.nv.tkinfo,"",@"SHT_NOTE"
	.sectionflags	@"SHF_NOTE_NV_TKINFO"
	.tkinfo
        /*0018*/ 	.word	0x00000002
        /*0030*/ 	.string	""
        /*0030*/ 	.string	"ptxas"
        /*0030*/ 	.string	"Cuda compilation tools, release 13.0, V13.0.88"
        /*0030*/ 	.string	"Build cuda_13.0.r13.0/compiler.36424714_0"
        /*0030*/ 	.string	"-arch sm_100 -m 64 "



//--------------------- .note.nv.cuinfo           --------------------------
	.section	.note.nv.cuinfo,"",@"SHT_NOTE"
	.sectionflags	@"SHF_NOTE_NV_CUINFO"
        /*0018*/ 	.short	0x0002
        /*001a*/ 	.short	0x0064
        /*001c*/ 	.short	0x0082
	.zero		2


//--------------------- .nv.info                  --------------------------
	.section	.nv.info,"",@"SHT_CUDA_INFO"
	.align	4


	//----- nvinfo : EIATTR_REGCOUNT
	.align		4
        /*0000*/ 	.byte	0x04, 0x2f
        /*0002*/ 	.short	(.L_1 - .L_0)
	.align		4
.L_0:
        /*0004*/ 	.word	index@(mmkernel)
        /*0008*/ 	.word	0x00000020


	//----- nvinfo : EIATTR_FRAME_SIZE
	.align		4
.L_1:
        /*000c*/ 	.byte	0x04, 0x11
        /*000e*/ 	.short	(.L_3 - .L_2)
	.align		4
.L_2:
        /*0010*/ 	.word	index@(mmkernel)
        /*0014*/ 	.word	0x00000000


	//----- nvinfo : EIATTR_MIN_STACK_SIZE
	.align		4
.L_3:
        /*0018*/ 	.byte	0x04, 0x12
        /*001a*/ 	.short	(.L_5 - .L_4)
	.align		4
.L_4:
        /*001c*/ 	.word	index@(mmkernel)
        /*0020*/ 	.word	0x00000000
.L_5:


//--------------------- .nv.compat                --------------------------
	.section	.nv.compat,"",@"SHT_CUDA_COMPAT_INFO"
	.align	4
        /*0000*/ 	.byte	0x02, 0x09, 0x00, 0x00, 0x02, 0x02, 0x01, 0x00, 0x02, 0x05, 0x05, 0x00, 0x03, 0x07, 0x01, 0x01
        /*0010*/ 	.byte	0x02, 0x03, 0x00, 0x00, 0x02, 0x06, 0x01, 0x00, 0x04, 0x0b, 0x08, 0x00, 0x09, 0x00, 0x00, 0x00
        /*0020*/ 	.byte	0x00, 0x00, 0x00, 0x00


//--------------------- .nv.info.mmkernel         --------------------------
	.section	.nv.info.mmkernel,"",@"SHT_CUDA_INFO"
	.sectionflags	@""
	.align	4


	//----- nvinfo : EIATTR_CUDA_API_VERSION
	.align		4
        /*0000*/ 	.byte	0x04, 0x37
        /*0002*/ 	.short	(.L_7 - .L_6)
.L_6:
        /*0004*/ 	.word	0x00000082


	//----- nvinfo : EIATTR_KPARAM_INFO
	.align		4
.L_7:
        /*0008*/ 	.byte	0x04, 0x17
        /*000a*/ 	.short	(.L_9 - .L_8)
.L_8:
        /*000c*/ 	.word	0x00000000
        /*0010*/ 	.short	0x0008
        /*0012*/ 	.short	0x002c
        /*0014*/ 	.byte	0x00, 0xf0, 0x11, 0x00


	//----- nvinfo : EIATTR_KPARAM_INFO
	.align		4
.L_9:
        /*0018*/ 	.byte	0x04, 0x17
        /*001a*/ 	.short	(.L_11 - .L_10)
.L_10:
        /*001c*/ 	.word	0x00000000
        /*0020*/ 	.short	0x0007
        /*0022*/ 	.short	0x0028
        /*0024*/ 	.byte	0x00, 0xf0, 0x11, 0x00


	//----- nvinfo : EIATTR_KPARAM_INFO
	.align		4
.L_11:
        /*0028*/ 	.byte	0x04, 0x17
        /*002a*/ 	.short	(.L_13 - .L_12)
.L_12:
        /*002c*/ 	.word	0x00000000
        /*0030*/ 	.short	0x0006
        /*0032*/ 	.short	0x0024
        /*0034*/ 	.byte	0x00, 0xf0, 0x11, 0x00


	//----- nvinfo : EIATTR_KPARAM_INFO
	.align		4
.L_13:
        /*0038*/ 	.byte	0x04, 0x17
        /*003a*/ 	.short	(.L_15 - .L_14)
.L_14:
        /*003c*/ 	.word	0x00000000
        /*0040*/ 	.short	0x0005
        /*0042*/ 	.short	0x0020
        /*0044*/ 	.byte	0x00, 0xf0, 0x11, 0x00


	//----- nvinfo : EIATTR_KPARAM_INFO
	.align		4
.L_15:
        /*0048*/ 	.byte	0x04, 0x17
        /*004a*/ 	.short	(.L_17 - .L_16)
.L_16:
        /*004c*/ 	.word	0x00000000
        /*0050*/ 	.short	0x0004
        /*0052*/ 	.short	0x001c
        /*0054*/ 	.byte	0x00, 0xf0, 0x11, 0x00


	//----- nvinfo : EIATTR_KPARAM_INFO
	.align		4
.L_17:
        /*0058*/ 	.byte	0x04, 0x17
        /*005a*/ 	.short	(.L_19 - .L_18)
.L_18:
        /*005c*/ 	.word	0x00000000
        /*0060*/ 	.short	0x0003
        /*0062*/ 	.short	0x0018
        /*0064*/ 	.byte	0x00, 0xf0, 0x11, 0x00


	//----- nvinfo : EIATTR_KPARAM_INFO
	.align		4
.L_19:
        /*0068*/ 	.byte	0x04, 0x17
        /*006a*/ 	.short	(.L_21 - .L_20)
.L_20:
        /*006c*/ 	.word	0x00000000
        /*0070*/ 	.short	0x0002
        /*0072*/ 	.short	0x0010
        /*0074*/ 	.byte	0x00, 0xf5, 0x21, 0x00


	//----- nvinfo : EIATTR_KPARAM_INFO
	.align		4
.L_21:
        /*0078*/ 	.byte	0x04, 0x17
        /*007a*/ 	.short	(.L_23 - .L_22)
.L_22:
        /*007c*/ 	.word	0x00000000
        /*0080*/ 	.short	0x0001
        /*0082*/ 	.short	0x0008
        /*0084*/ 	.byte	0x00, 0xf5, 0x21, 0x00


	//----- nvinfo : EIATTR_KPARAM_INFO
	.align		4
.L_23:
        /*0088*/ 	.byte	0x04, 0x17
        /*008a*/ 	.short	(.L_25 - .L_24)
.L_24:
        /*008c*/ 	.word	0x00000000
        /*0090*/ 	.short	0x0000
        /*0092*/ 	.short	0x0000
        /*0094*/ 	.byte	0x00, 0xf5, 0x21, 0x00


	//----- nvinfo : EIATTR_SPARSE_MMA_MASK
	.align		4
.L_25:
        /*0098*/ 	.byte	0x03, 0x50
        /*009a*/ 	.short	0x0000


	//----- nvinfo : EIATTR_MAXREG_COUNT
	.align		4
        /*009c*/ 	.byte	0x03, 0x1b
        /*009e*/ 	.short	0x00ff


	//----- nvinfo : EIATTR_NUM_BARRIERS
	.align		4
        /*00a0*/ 	.byte	0x02, 0x4c
        /*00a2*/ 	.byte	0x01
	.zero		1


	//----- nvinfo : EIATTR_MERCURY_ISA_VERSION
	.align		4
        /*00a4*/ 	.byte	0x03, 0x5f
        /*00a6*/ 	.short	0x0101


	//----- nvinfo : EIATTR_VRC_CTA_INIT_COUNT
	.align		4
        /*00a8*/ 	.byte	0x02, 0x4a
	.zero		1
	.zero		1


	//----- nvinfo : EIATTR_EXIT_INSTR_OFFSETS
	.align		4
        /*00ac*/ 	.byte	0x04, 0x1c
        /*00ae*/ 	.short	(.L_27 - .L_26)


	//   ....[0]....
.L_26:
        /*00b0*/ 	.word	0x00000ac0


	//----- nvinfo : EIATTR_CBANK_PARAM_SIZE
	.align		4
.L_27:
        /*00b4*/ 	.byte	0x03, 0x19
        /*00b6*/ 	.short	0x0030


	//----- nvinfo : EIATTR_PARAM_CBANK
	.align		4
        /*00b8*/ 	.byte	0x04, 0x0a
        /*00ba*/ 	.short	(.L_29 - .L_28)
	.align		4
.L_28:
        /*00bc*/ 	.word	index@(.nv.constant0.mmkernel)
        /*00c0*/ 	.short	0x0380
        /*00c2*/ 	.short	0x0030


	//----- nvinfo : EIATTR_SW_WAR
	.align		4
.L_29:
        /*00c4*/ 	.byte	0x04, 0x36
        /*00c6*/ 	.short	(.L_31 - .L_30)
.L_30:
        /*00c8*/ 	.word	0x00000008
.L_31:


//--------------------- .nv.callgraph             --------------------------
	.section	.nv.callgraph,"",@"SHT_CUDA_CALLGRAPH"
	.align	4
	.sectionentsize	8
	.align		4
        /*0000*/ 	.word	0x00000000
	.align		4
        /*0004*/ 	.word	0xffffffff
	.align		4
        /*0008*/ 	.word	0x00000000
	.align		4
        /*000c*/ 	.word	0xfffffffe
	.align		4
        /*0010*/ 	.word	0x00000000
	.align		4
        /*0014*/ 	.word	0xfffffffd
	.align		4
        /*0018*/ 	.word	0x00000000
	.align		4
        /*001c*/ 	.word	0xfffffffc


//--------------------- .text.mmkernel            --------------------------
	.section	.text.mmkernel,"ax",@progbits
	.align	128
        .global         mmkernel
        .type           mmkernel,@function
        .size           mmkernel,(.L_x_7 - mmkernel)
        .other          mmkernel,@"STO_CUDA_ENTRY STV_DEFAULT"
mmkernel:
.text.mmkernel:
[----:B------:R-:W-:Y:S01]  /*0000*/  LDC R1, c[0x0][0x37c] ;  /* 0x0000df00ff017b82 */ /* 0x000fe20000000800 */
[----:B------:R-:W0:Y:S01]  /*0010*/  S2R R3, SR_TID.X ;  /* 0x0000000000037919 */ /* 0x000e220000002100 */
[----:B------:R-:W1:Y:S06]  /*0020*/  LDCU UR8, c[0x0][0x3ac] ;  /* 0x00007580ff0877ac */ /* 0x000e6c0008000800 */
[----:B------:R-:W0:Y:S01]  /*0030*/  S2UR UR5, SR_CTAID.X ;  /* 0x00000000000579c3 */ /* 0x000e220000002500 */
[----:B------:R-:W-:Y:S01]  /*0040*/  HFMA2 R9, -RZ, RZ, 0, 0 ;  /* 0x00000000ff097431 */ /* 0x000fe200000001ff */
[----:B------:R-:W-:Y:S01]  /*0050*/  MOV R25, RZ ;  /* 0x000000ff00197202 */ /* 0x000fe20000000f00 */
[----:B------:R-:W2:Y:S05]  /*0060*/  LDCU.64 UR6, c[0x0][0x358] ;  /* 0x00006b00ff0677ac */ /* 0x000eaa0008000a00 */
[----:B------:R-:W0:Y:S08]  /*0070*/  LDC R0, c[0x0][0x360] ;  /* 0x0000d800ff007b82 */ /* 0x000e300000000800 */
[----:B------:R-:W3:Y:S01]  /*0080*/  S2UR UR4, SR_CTAID.Y ;  /* 0x00000000000479c3 */ /* 0x000ee20000002600 */
[----:B-1----:R-:W-:Y:S01]  /*0090*/  UISETP.GE.AND UP0, UPT, UR8, 0x1, UPT ;  /* 0x000000010800788c */ /* 0x002fe2000bf06270 */
[----:B0-----:R-:W-:Y:S01]  /*00a0*/  IMAD R23, R0, UR5, R3 ;  /* 0x0000000500177c24 */ /* 0x001fe2000f8e0203 */
[----:B---3--:R-:W-:-:S07]  /*00b0*/  USHF.L.U32 UR4, UR4, 0x1, URZ ;  /* 0x0000000104047899 */ /* 0x008fce00080006ff */
[----:B--2---:R-:W-:Y:S05]  /*00c0*/  BRA.U !UP0, `(.L_x_0) ;  /* 0x0000000908647547 */ /* 0x004fea000b800000 */
[----:B------:R-:W-:Y:S02]  /*00d0*/  LOP3.LUT R2, R0, 0x7, RZ, 0xc0, !PT ;  /* 0x0000000700027812 */ /* 0x000fe400078ec0ff */
[----:B------:R-:W-:Y:S02]  /*00e0*/  MOV R25, RZ ;  /* 0x000000ff00197202 */ /* 0x000fe40000000f00 */
[----:B------:R-:W-:Y:S02]  /*00f0*/  MOV R4, RZ ;  /* 0x000000ff00047202 */ /* 0x000fe40000000f00 */
[----:B------:R-:W-:-:S07]  /*0100*/  MOV R9, RZ ;  /* 0x000000ff00097202 */ /* 0x000fce0000000f00 */
.L_x_5:
[----:B0-----:R-:W0:Y:S01]  /*0110*/  LDC R6, c[0x0][0x3a0] ;  /* 0x0000e800ff067b82 */ /* 0x001e220000000800 */
[----:B------:R-:W-:Y:S01]  /*0120*/  IADD3 R5, PT, PT, R3, R4, RZ ;  /* 0x0000000403057210 */ /* 0x000fe20007ffe0ff */
[----:B------:R-:W1:Y:S06]  /*0130*/  LDCU UR5, c[0x0][0x3ac] ;  /* 0x00007580ff0577ac */ /* 0x000e6c0008000800 */
[----:B------:R-:W2:Y:S01]  /*0140*/  LDC.64 R10, c[0x0][0x390] ;  /* 0x0000e400ff0a7b82 */ /* 0x000ea20000000a00 */
[----:B0-----:R-:W-:-:S04]  /*0150*/  IMAD R5, R5, R6, UR4 ;  /* 0x0000000405057e24 */ /* 0x001fc8000f8e0206 */
[----:B--2---:R-:W-:-:S05]  /*0160*/  IMAD.WIDE R10, R5, 0x4, R10 ;  /* 0x00000004050a7825 */ /* 0x004fca00078e020a */
[----:B------:R-:W2:Y:S04]  /*0170*/  LDG.E R7, desc[UR6][R10.64] ;  /* 0x000000060a077981 */ /* 0x000ea8000c1e1900 */
[----:B------:R-:W3:Y:S01]  /*0180*/  LDG.E R12, desc[UR6][R10.64+0x4] ;  /* 0x000004060a0c7981 */ /* 0x000ee2000c1e1900 */
[----:B------:R-:W-:Y:S02]  /*0190*/  MOV R6, 0x400 ;  /* 0x0000040000067802 */ /* 0x000fe40000000f00 */
[----:B------:R-:W-:Y:S01]  /*01a0*/  ISETP.GE.U32.AND P2, PT, R0, 0x8, PT ;  /* 0x000000080000780c */ /* 0x000fe20003f46070 */
[----:B------:R-:W0:Y:S01]  /*01b0*/  S2R R5, SR_CgaCtaId ;  /* 0x0000000000057919 */ /* 0x000e220000008800 */
[----:B------:R-:W-:Y:S02]  /*01c0*/  IADD3 R16, PT, PT, R6, 0x800, RZ ;  /* 0x0000080006107810 */ /* 0x000fe40007ffe0ff */
[----:B------:R-:W-:-:S02]  /*01d0*/  ISETP.NE.AND P0, PT, R2, RZ, PT ;  /* 0x000000ff0200720c */ /* 0x000fc40003f05270 */
[C---:B0-----:R-:W-:Y:S02]  /*01e0*/  LEA R6, R5.reuse, R6, 0x18 ;  /* 0x0000000605067211 */ /* 0x041fe400078ec0ff */
[----:B------:R-:W-:Y:S02]  /*01f0*/  LEA R16, R5, R16, 0x18 ;  /* 0x0000001005107211 */ /* 0x000fe400078ec0ff */
[C---:B------:R-:W-:Y:S02]  /*0200*/  LEA R8, R3.reuse, R6, 0x2 ;  /* 0x0000000603087211 */ /* 0x040fe400078e10ff */
[----:B------:R-:W-:Y:S02]  /*0210*/  LEA R13, R3, R16, 0x2 ;  /* 0x00000010030d7211 */ /* 0x000fe400078e10ff */
[-C--:B------:R-:W-:Y:S02]  /*0220*/  MOV R5, R4.reuse ;  /* 0x0000000400057202 */ /* 0x080fe40000000f00 */
[----:B------:R-:W-:-:S02]  /*0230*/  IADD3 R4, PT, PT, R0, R4, RZ ;  /* 0x0000000400047210 */ /* 0x000fc40007ffe0ff */
[----:B------:R-:W-:Y:S02]  /*0240*/  MOV R18, R5 ;  /* 0x0000000500127202 */ /* 0x000fe40000000f00 */
[----:B-1----:R-:W-:Y:S01]  /*0250*/  ISETP.GE.AND P1, PT, R4, UR5, PT ;  /* 0x0000000504007c0c */ /* 0x002fe2000bf26270 */
[----:B--2---:R0:W-:Y:S04]  /*0260*/  STS [R8], R7 ;  /* 0x0000000708007388 */ /* 0x0041e80000000800 */
[----:B---3--:R0:W-:Y:S01]  /*0270*/  STS [R13], R12 ;  /* 0x0000000c0d007388 */ /* 0x0081e20000000800 */
[----:B------:R-:W-:Y:S06]  /*0280*/  BAR.SYNC.DEFER_BLOCKING 0x0 ;  /* 0x0000000000007b1d */ /* 0x000fec0000010000 */
[----:B------:R-:W-:Y:S05]  /*0290*/  @!P2 BRA `(.L_x_1) ;  /* 0x0000000000cca947 */ /* 0x000fea0003800000 */
[----:B------:R-:W1:Y:S01]  /*02a0*/  LDC R20, c[0x0][0x39c] ;  /* 0x0000e700ff147b82 */ /* 0x000e620000000800 */
[----:B------:R-:W-:Y:S02]  /*02b0*/  LOP3.LUT R19, R0, 0xfffffff8, RZ, 0xc0, !PT ;  /* 0xfffffff800137812 */ /* 0x000fe400078ec0ff */
[----:B0-----:R-:W-:Y:S02]  /*02c0*/  IADD3 R7, PT, PT, R6, 0x10, RZ ;  /* 0x0000001006077810 */ /* 0x001fe40007ffe0ff */
[----:B------:R-:W-:Y:S02]  /*02d0*/  IADD3 R17, PT, PT, R16, 0x10, RZ ;  /* 0x0000001010117810 */ /* 0x000fe40007ffe0ff */
[----:B------:R-:W-:Y:S02]  /*02e0*/  MOV R18, R5 ;  /* 0x0000000500127202 */ /* 0x000fe40000000f00 */
[----:B------:R-:W-:Y:S01]  /*02f0*/  IADD3 R19, PT, PT, -R19, RZ, RZ ;  /* 0x000000ff13137210 */ /* 0x000fe20007ffe1ff */
[----:B-1----:R-:W-:-:S07]  /*0300*/  IMAD R21, R5, R20, R23 ;  /* 0x0000001405157224 */ /* 0x002fce00078e0217 */
.L_x_2:
[----:B------:R-:W0:Y:S01]  /*0310*/  LDC.64 R28, c[0x0][0x388] ;  /* 0x0000e200ff1c7b82 */ /* 0x000e220000000a00 */
[----:B------:R-:W1:Y:S01]  /*0320*/  LDS.128 R12, [R7+-0x10] ;  /* 0xfffff000070c7984 */ /* 0x000e620000000c00 */
[----:B0-----:R-:W-:-:S05]  /*0330*/  IMAD.WIDE R28, R21, 0x4, R28 ;  /* 0x00000004151c7825 */ /* 0x001fca00078e021c */
[----:B------:R-:W1:Y:S01]  /*0340*/  LDG.E R24, desc[UR6][R28.64] ;  /* 0x000000061c187981 */ /* 0x000e62000c1e1900 */
[----:B------:R-:W-:-:S05]  /*0350*/  IMAD.WIDE R26, R20, 0x4, R28 ;  /* 0x00000004141a7825 */ /* 0x000fca00078e021c */
[----:B------:R0:W2:Y:S02]  /*0360*/  LDG.E R22, desc[UR6][R26.64] ;  /* 0x000000061a167981 */ /* 0x0000a4000c1e1900 */
[----:B0-----:R-:W-:-:S04]  /*0370*/  IMAD.WIDE R26, R20, 0x4, R26 ;  /* 0x00000004141a7825 */ /* 0x001fc800078e021a */
[----:B------:R-:W-:-:S04]  /*0380*/  IMAD.WIDE R28, R20, 0x4, R26 ;  /* 0x00000004141c7825 */ /* 0x000fc800078e021a */
[----:B-1----:R-:W-:Y:S02]  /*0390*/  FFMA R9, R24, R12, R9 ;  /* 0x0000000c18097223 */ /* 0x002fe40000000009 */
[----:B------:R-:W3:Y:S02]  /*03a0*/  LDG.E R12, desc[UR6][R26.64] ;  /* 0x000000061a0c7981 */ /* 0x000ee4000c1e1900 */
[----:B--2---:R-:W-:Y:S02]  /*03b0*/  FFMA R13, R22, R13, R9 ;  /* 0x0000000d160d7223 */ /* 0x004fe40000000009 */
[----:B------:R-:W0:Y:S02]  /*03c0*/  LDS.128 R8, [R17+-0x10] ;  /* 0xfffff00011087984 */ /* 0x000e240000000c00 */
[----:B0-----:R-:W-:Y:S02]  /*03d0*/  FFMA R25, R24, R8, R25 ;  /* 0x0000000818197223 */ /* 0x001fe40000000019 */
[----:B------:R0:W2:Y:S02]  /*03e0*/  LDG.E R8, desc[UR6][R28.64] ;  /* 0x000000061c087981 */ /* 0x0000a4000c1e1900 */
[----:B------:R-:W-:Y:S01]  /*03f0*/  FFMA R9, R22, R9, R25 ;  /* 0x0000000916097223 */ /* 0x000fe20000000019 */
[----:B0-----:R-:W-:-:S05]  /*0400*/  IMAD.WIDE R28, R20, 0x4, R28 ;  /* 0x00000004141c7825 */ /* 0x001fca00078e021c */
[----:B------:R0:W4:Y:S01]  /*0410*/  LDG.E R25, desc[UR6][R28.64] ;  /* 0x000000061c197981 */ /* 0x000122000c1e1900 */
[----:B------:R-:W-:-:S05]  /*0420*/  IMAD.WIDE R26, R20, 0x4, R28 ;  /* 0x00000004141a7825 */ /* 0x000fca00078e021c */
[----:B------:R-:W5:Y:S01]  /*0430*/  LDG.E R22, desc[UR6][R26.64] ;  /* 0x000000061a167981 */ /* 0x000f62000c1e1900 */
[C---:B---3--:R-:W-:Y:S01]  /*0440*/  FFMA R13, R12.reuse, R14, R13 ;  /* 0x0000000e0c0d7223 */ /* 0x048fe2000000000d */
[----:B------:R-:W-:-:S03]  /*0450*/  FFMA R10, R12, R10, R9 ;  /* 0x0000000a0c0a7223 */ /* 0x000fc60000000009 */
[C---:B--2---:R-:W-:Y:S02]  /*0460*/  FFMA R24, R8.reuse, R15, R13 ;  /* 0x0000000f08187223 */ /* 0x044fe4000000000d */
[----:B------:R-:W4:Y:S01]  /*0470*/  LDS.128 R12, [R7] ;  /* 0x00000000070c7984 */ /* 0x000f220000000c00 */
[----:B0-----:R-:W-:Y:S01]  /*0480*/  FFMA R28, R8, R11, R10 ;  /* 0x0000000b081c7223 */ /* 0x001fe2000000000a */
[----:B----4-:R-:W-:-:S04]  /*0490*/  FFMA R9, R25, R12, R24 ;  /* 0x0000000c19097223 */ /* 0x010fc80000000018 */
[----:B-----5:R-:W-:Y:S02]  /*04a0*/  FFMA R24, R22, R13, R9 ;  /* 0x0000000d16187223 */ /* 0x020fe40000000009 */
[----:B------:R-:W0:Y:S01]  /*04b0*/  LDS.128 R8, [R17] ;  /* 0x0000000011087984 */ /* 0x000e220000000c00 */
[----:B------:R-:W-:-:S04]  /*04c0*/  IMAD.WIDE R12, R20, 0x4, R26 ;  /* 0x00000004140c7825 */ /* 0x000fc800078e021a */
[----:B------:R-:W-:-:S06]  /*04d0*/  IMAD.WIDE R26, R20, 0x4, R12 ;  /* 0x00000004141a7825 */ /* 0x000fcc00078e020c */
[----:B------:R-:W2:Y:S01]  /*04e0*/  LDG.E R27, desc[UR6][R26.64] ;  /* 0x000000061a1b7981 */ /* 0x000ea2000c1e1900 */
[----:B0-----:R-:W-:-:S03]  /*04f0*/  FFMA R29, R25, R8, R28 ;  /* 0x00000008191d7223 */ /* 0x001fc6000000001c */
[----:B------:R-:W3:Y:S01]  /*0500*/  LDG.E R25, desc[UR6][R12.64] ;  /* 0x000000060c197981 */ /* 0x000ee2000c1e1900 */
[----:B------:R-:W-:-:S04]  /*0510*/  IADD3 R19, PT, PT, R19, 0x8, RZ ;  /* 0x0000000813137810 */ /* 0x000fc80007ffe0ff */
[----:B------:R-:W-:Y:S01]  /*0520*/  ISETP.NE.AND P2, PT, R19, RZ, PT ;  /* 0x000000ff1300720c */ /* 0x000fe20003f45270 */
[----:B------:R-:W-:Y:S01]  /*0530*/  FFMA R9, R22, R9, R29 ;  /* 0x0000000916097223 */ /* 0x000fe2000000001d */
[----:B------:R-:W-:Y:S02]  /*0540*/  IADD3 R18, PT, PT, R18, 0x8, RZ ;  /* 0x0000000812127810 */ /* 0x000fe40007ffe0ff */
[----:B------:R-:W-:Y:S02]  /*0550*/  IADD3 R7, PT, PT, R7, 0x20, RZ ;  /* 0x0000002007077810 */ /* 0x000fe40007ffe0ff */
[----:B------:R-:W-:Y:S02]  /*0560*/  IADD3 R17, PT, PT, R17, 0x20, RZ ;  /* 0x0000002011117810 */ /* 0x000fe40007ffe0ff */
[----:B------:R-:W-:Y:S01]  /*0570*/  LEA R21, R20, R21, 0x3 ;  /* 0x0000001514157211 */ /* 0x000fe200078e18ff */
[C---:B---3--:R-:W-:Y:S01]  /*0580*/  FFMA R14, R25.reuse, R14, R24 ;  /* 0x0000000e190e7223 */ /* 0x048fe20000000018 */
[----:B------:R-:W-:-:S03]  /*0590*/  FFMA R10, R25, R10, R9 ;  /* 0x0000000a190a7223 */ /* 0x000fc60000000009 */
[C---:B--2---:R-:W-:Y:S01]  /*05a0*/  FFMA R9, R27.reuse, R15, R14 ;  /* 0x0000000f1b097223 */ /* 0x044fe2000000000e */
[----:B------:R-:W-:Y:S01]  /*05b0*/  FFMA R25, R27, R11, R10 ;  /* 0x0000000b1b197223 */ /* 0x000fe2000000000a */
[----:B------:R-:W-:Y:S06]  /*05c0*/  @P2 BRA `(.L_x_2) ;  /* 0xfffffffc00502947 */ /* 0x000fec000383ffff */
.L_x_1:
[----:B------:R-:W-:Y:S05]  /*05d0*/  @!P0 BRA `(.L_x_3) ;  /* 0x0000000400188947 */ /* 0x000fea0003800000 */
[----:B0-----:R-:W-:Y:S02]  /*05e0*/  IADD3 R7, PT, PT, R2, -0x1, RZ ;  /* 0xffffffff02077810 */ /* 0x001fe40007ffe0ff */
[----:B------:R-:W-:Y:S02]  /*05f0*/  LOP3.LUT P2, R17, R0, 0x3, RZ, 0xc0, !PT ;  /* 0x0000000300117812 */ /* 0x000fe4000784c0ff */
[----:B------:R-:W-:-:S13]  /*0600*/  ISETP.GE.U32.AND P0, PT, R7, 0x3, PT ;  /* 0x000000030700780c */ /* 0x000fda0003f06070 */
[----:B------:R-:W-:Y:S05]  /*0610*/  @!P0 BRA `(.L_x_4) ;  /* 0x00000000007c8947 */ /* 0x000fea0003800000 */
[----:B------:R-:W0:Y:S08]  /*0620*/  LDC R13, c[0x0][0x39c] ;  /* 0x0000e700ff0d7b82 */ /* 0x000e300000000800 */
[----:B------:R-:W1:Y:S01]  /*0630*/  LDC.64 R10, c[0x0][0x388] ;  /* 0x0000e200ff0a7b82 */ /* 0x000e620000000a00 */
[----:B0-----:R-:W-:-:S04]  /*0640*/  IMAD R21, R18, R13, R23 ;  /* 0x0000000d12157224 */ /* 0x001fc800078e0217 */
[----:B-1----:R-:W-:-:S05]  /*0650*/  IMAD.WIDE R20, R21, 0x4, R10 ;  /* 0x0000000415147825 */ /* 0x002fca00078e020a */
[----:B------:R0:W2:Y:S01]  /*0660*/  LDG.E R8, desc[UR6][R20.64] ;  /* 0x0000000614087981 */ /* 0x0000a2000c1e1900 */
[----:B------:R-:W-:-:S04]  /*0670*/  IMAD.WIDE R14, R13, 0x4, R20 ;  /* 0x000000040d0e7825 */ /* 0x000fc800078e0214 */
[C---:B------:R-:W-:Y:S02]  /*0680*/  IMAD.WIDE R10, R13.reuse, 0x4, R14 ;  /* 0x000000040d0a7825 */ /* 0x040fe400078e020e */
[----:B------:R1:W3:Y:S02]  /*0690*/  LDG.E R14, desc[UR6][R14.64] ;  /* 0x000000060e0e7981 */ /* 0x0002e4000c1e1900 */
[----:B------:R-:W-:Y:S02]  /*06a0*/  IMAD.WIDE R12, R13, 0x4, R10 ;  /* 0x000000040d0c7825 */ /* 0x000fe400078e020a */
[----:B------:R4:W5:Y:S04]  /*06b0*/  LDG.E R10, desc[UR6][R10.64] ;  /* 0x000000060a0a7981 */ /* 0x000968000c1e1900 */
[----:B------:R4:W5:Y:S01]  /*06c0*/  LDG.E R12, desc[UR6][R12.64] ;  /* 0x000000060c0c7981 */ /* 0x000962000c1e1900 */
[----:B------:R-:W-:-:S04]  /*06d0*/  IADD3 R7, PT, PT, R18, -R5, RZ ;  /* 0x8000000512077210 */ /* 0x000fc80007ffe0ff */
[C---:B------:R-:W-:Y:S02]  /*06e0*/  LEA R19, R7.reuse, R6, 0x2 ;  /* 0x0000000607137211 */ /* 0x040fe400078e10ff */
[----:B------:R-:W-:-:S03]  /*06f0*/  LEA R24, R7, R16, 0x2 ;  /* 0x0000001007187211 */ /* 0x000fc600078e10ff */
[----:B------:R-:W2:Y:S04]  /*0700*/  LDS R22, [R19] ;  /* 0x0000000013167984 */ /* 0x000ea80000000800 */
[----:B------:R-:W2:Y:S04]  /*0710*/  LDS R26, [R24] ;  /* 0x00000000181a7984 */ /* 0x000ea80000000800 */
[----:B0-----:R-:W3:Y:S04]  /*0720*/  LDS R20, [R19+0x4] ;  /* 0x0000040013147984 */ /* 0x001ee80000000800 */
[----:B------:R-:W0:Y:S04]  /*0730*/  LDS R28, [R24+0x4] ;  /* 0x00000400181c7984 */ /* 0x000e280000000800 */
[----:B-1----:R-:W5:Y:S04]  /*0740*/  LDS R15, [R19+0x8] ;  /* 0x00000800130f7984 */ /* 0x002f680000000800 */
[----:B------:R-:W1:Y:S04]  /*0750*/  LDS R7, [R24+0x8] ;  /* 0x0000080018077984 */ /* 0x000e680000000800 */
[----:B----4-:R-:W4:Y:S04]  /*0760*/  LDS R11, [R19+0xc] ;  /* 0x00000c00130b7984 */ /* 0x010f280000000800 */
[----:B------:R-:W4:Y:S01]  /*0770*/  LDS R13, [R24+0xc] ;  /* 0x00000c00180d7984 */ /* 0x000f220000000800 */
[----:B------:R-:W-:Y:S01]  /*0780*/  IADD3 R18, PT, PT, R18, 0x4, RZ ;  /* 0x0000000412127810 */ /* 0x000fe20007ffe0ff */
[C---:B--2---:R-:W-:Y:S01]  /*0790*/  FFMA R9, R8.reuse, R22, R9 ;  /* 0x0000001608097223 */ /* 0x044fe20000000009 */
[----:B------:R-:W-:-:S03]  /*07a0*/  FFMA R25, R8, R26, R25 ;  /* 0x0000001a08197223 */ /* 0x000fc60000000019 */
[C---:B---3--:R-:W-:Y:S01]  /*07b0*/  FFMA R9, R14.reuse, R20, R9 ;  /* 0x000000140e097223 */ /* 0x048fe20000000009 */
[----:B0-----:R-:W-:-:S03]  /*07c0*/  FFMA R28, R14, R28, R25 ;  /* 0x0000001c0e1c7223 */ /* 0x001fc60000000019 */
[C---:B-----5:R-:W-:Y:S01]  /*07d0*/  FFMA R9, R10.reuse, R15, R9 ;  /* 0x0000000f0a097223 */ /* 0x060fe20000000009 */
[----:B-1----:R-:W-:-:S03]  /*07e0*/  FFMA R28, R10, R7, R28 ;  /* 0x000000070a1c7223 */ /* 0x002fc6000000001c */
[C---:B----4-:R-:W-:Y:S01]  /*07f0*/  FFMA R9, R12.reuse, R11, R9 ;  /* 0x0000000b0c097223 */ /* 0x050fe20000000009 */
[----:B------:R-:W-:-:S07]  /*0800*/  FFMA R25, R12, R13, R28 ;  /* 0x0000000d0c197223 */ /* 0x000fce000000001c */
.L_x_4:
[----:B------:R-:W-:Y:S05]  /*0810*/  @!P2 BRA `(.L_x_3) ;  /* 0x000000000088a947 */ /* 0x000fea0003800000 */
[----:B------:R-:W-:Y:S02]  /*0820*/  ISETP.NE.AND P0, PT, R17, 0x1, PT ;  /* 0x000000011100780c */ /* 0x000fe40003f05270 */
[----:B------:R-:W-:-:S04]  /*0830*/  LOP3.LUT R7, R0, 0x1, RZ, 0xc0, !PT ;  /* 0x0000000100077812 */ /* 0x000fc800078ec0ff */
[----:B------:R-:W-:-:S07]  /*0840*/  ISETP.NE.U32.AND P2, PT, R7, 0x1, PT ;  /* 0x000000010700780c */ /* 0x000fce0003f45070 */
[----:B------:R-:W0:Y:S01]  /*0850*/  @P0 LDC R11, c[0x0][0x39c] ;  /* 0x0000e700ff0b0b82 */ /* 0x000e220000000800 */
[----:B------:R-:W-:-:S07]  /*0860*/  @P0 IADD3 R17, PT, PT, R18, -R5, RZ ;  /* 0x8000000512110210 */ /* 0x000fce0007ffe0ff */
[----:B------:R-:W1:Y:S08]  /*0870*/  @P0 LDC.64 R14, c[0x0][0x388] ;  /* 0x0000e200ff0e0b82 */ /* 0x000e700000000a00 */
[----:B------:R-:W2:Y:S08]  /*0880*/  @!P2 LDC R8, c[0x0][0x39c] ;  /* 0x0000e700ff08ab82 */ /* 0x000eb00000000800 */
[----:B------:R-:W3:Y:S01]  /*0890*/  @!P2 LDC.64 R12, c[0x0][0x388] ;  /* 0x0000e200ff0cab82 */ /* 0x000ee20000000a00 */
[C---:B0-----:R-:W-:Y:S01]  /*08a0*/  @P0 IMAD R7, R18.reuse, R11, R23 ;  /* 0x0000000b12070224 */ /* 0x041fe200078e0217 */
[----:B------:R-:W-:-:S03]  /*08b0*/  @P0 IADD3 R18, PT, PT, R18, 0x2, RZ ;  /* 0x0000000212120810 */ /* 0x000fc60007ffe0ff */
[----:B-1----:R-:W-:-:S04]  /*08c0*/  @P0 IMAD.WIDE R14, R7, 0x4, R14 ;  /* 0x00000004070e0825 */ /* 0x002fc800078e020e */
[----:B------:R-:W-:Y:S02]  /*08d0*/  @P0 IMAD.WIDE R10, R11, 0x4, R14 ;  /* 0x000000040b0a0825 */ /* 0x000fe400078e020e */
[----:B------:R0:W4:Y:S02]  /*08e0*/  @P0 LDG.E R14, desc[UR6][R14.64] ;  /* 0x000000060e0e0981 */ /* 0x000124000c1e1900 */
[----:B--2---:R-:W-:Y:S02]  /*08f0*/  @!P2 IMAD R7, R18, R8, R23 ;  /* 0x000000081207a224 */ /* 0x004fe400078e0217 */
[----:B------:R1:W2:Y:S02]  /*0900*/  @P0 LDG.E R10, desc[UR6][R10.64] ;  /* 0x000000060a0a0981 */ /* 0x0002a4000c1e1900 */
[----:B---3--:R-:W-:-:S06]  /*0910*/  @!P2 IMAD.WIDE R12, R7, 0x4, R12 ;  /* 0x00000004070ca825 */ /* 0x008fcc00078e020c */
[----:B------:R-:W3:Y:S01]  /*0920*/  @!P2 LDG.E R12, desc[UR6][R12.64] ;  /* 0x000000060c0ca981 */ /* 0x000ee2000c1e1900 */
[C---:B------:R-:W-:Y:S02]  /*0930*/  @P0 LEA R7, R17.reuse, R6, 0x2 ;  /* 0x0000000611070211 */ /* 0x040fe400078e10ff */
[----:B------:R-:W-:Y:S02]  /*0940*/  @P0 LEA R19, R17, R16, 0x2 ;  /* 0x0000001011130211 */ /* 0x000fe400078e10ff */
[----:B------:R-:W-:Y:S01]  /*0950*/  @!P2 IADD3 R5, PT, PT, R18, -R5, RZ ;  /* 0x800000051205a210 */ /* 0x000fe20007ffe0ff */
[----:B------:R-:W4:Y:S04]  /*0960*/  @P0 LDS R17, [R7] ;  /* 0x0000000007110984 */ /* 0x000f280000000800 */
[----:B------:R-:W1:Y:S01]  /*0970*/  @P0 LDS R18, [R19] ;  /* 0x0000000013120984 */ /* 0x000e620000000800 */
[----:B------:R-:W-:-:S02]  /*0980*/  @!P2 LEA R6, R5, R6, 0x2 ;  /* 0x000000060506a211 */ /* 0x000fc400078e10ff */
[----:B------:R-:W-:Y:S01]  /*0990*/  @!P2 LEA R5, R5, R16, 0x2 ;  /* 0x000000100505a211 */ /* 0x000fe200078e10ff */
[----:B0-----:R-:W2:Y:S04]  /*09a0*/  @P0 LDS R15, [R7+0x4] ;  /* 0x00000400070f0984 */ /* 0x001ea80000000800 */
[----:B------:R-:W0:Y:S04]  /*09b0*/  @P0 LDS R16, [R19+0x4] ;  /* 0x0000040013100984 */ /* 0x000e280000000800 */
[----:B------:R-:W3:Y:S04]  /*09c0*/  @!P2 LDS R6, [R6] ;  /* 0x000000000606a984 */ /* 0x000ee80000000800 */
[----:B------:R-:W5:Y:S01]  /*09d0*/  @!P2 LDS R8, [R5] ;  /* 0x000000000508a984 */ /* 0x000f620000000800 */
[C---:B----4-:R-:W-:Y:S01]  /*09e0*/  @P0 FFMA R17, R14.reuse, R17, R9 ;  /* 0x000000110e110223 */ /* 0x050fe20000000009 */
[----:B-1----:R-:W-:-:S03]  /*09f0*/  @P0 FFMA R11, R14, R18, R25 ;  /* 0x000000120e0b0223 */ /* 0x002fc60000000019 */
[C---:B--2---:R-:W-:Y:S01]  /*0a00*/  @P0 FFMA R9, R10.reuse, R15, R17 ;  /* 0x0000000f0a090223 */ /* 0x044fe20000000011 */
[----:B0-----:R-:W-:-:S03]  /*0a10*/  @P0 FFMA R25, R10, R16, R11 ;  /* 0x000000100a190223 */ /* 0x001fc6000000000b */
[C---:B---3--:R-:W-:Y:S01]  /*0a20*/  @!P2 FFMA R9, R12.reuse, R6, R9 ;  /* 0x000000060c09a223 */ /* 0x048fe20000000009 */
[----:B-----5:R-:W-:-:S07]  /*0a30*/  @!P2 FFMA R25, R12, R8, R25 ;  /* 0x000000080c19a223 */ /* 0x020fce0000000019 */
.L_x_3:
[----:B------:R-:W-:Y:S06]  /*0a40*/  BAR.SYNC.DEFER_BLOCKING 0x0 ;  /* 0x0000000000007b1d */ /* 0x000fec0000010000 */
[----:B------:R-:W-:Y:S05]  /*0a50*/  @!P1 BRA `(.L_x_5) ;  /* 0xfffffff400ac9947 */ /* 0x000fea000383ffff */
.L_x_0:
[----:B------:R-:W1:Y:S08]  /*0a60*/  LDC R0, c[0x0][0x398] ;  /* 0x0000e600ff007b82 */ /* 0x000e700000000800 */
[----:B------:R-:W2:Y:S01]  /*0a70*/  LDC.64 R2, c[0x0][0x380] ;  /* 0x0000e000ff027b82 */ /* 0x000ea20000000a00 */
[----:B-1----:R-:W-:-:S04]  /*0a80*/  IMAD R23, R23, R0, UR4 ;  /* 0x0000000417177e24 */ /* 0x002fc8000f8e0200 */
[----:B--2---:R-:W-:-:S05]  /*0a90*/  IMAD.WIDE R2, R23, 0x4, R2 ;  /* 0x0000000417027825 */ /* 0x004fca00078e0202 */
[----:B------:R-:W-:Y:S04]  /*0aa0*/  STG.E desc[UR6][R2.64], R9 ;  /* 0x0000000902007986 */ /* 0x000fe8000c101906 */
[----:B------:R-:W-:Y:S01]  /*0ab0*/  STG.E desc[UR6][R2.64+0x4], R25 ;  /* 0x0000041902007986 */ /* 0x000fe2000c101906 */
[----:B------:R-:W-:Y:S05]  /*0ac0*/  EXIT ;  /* 0x000000000000794d */ /* 0x000fea0003800000 */
.L_x_6:
[----:B------:R-:W-:-:S00]  /*0ad0*/  BRA `(.L_x_6) ;  /* 0xfffffffc00fc7947 */ /* 0x000fc0000383ffff */
[----:B------:R-:W-:-:S00]  /*0ae0*/  NOP ;  /* 0x0000000000007918 */ /* 0x000fc00000000000 */
        /* <DEDUP_REMOVED lines=9> */
.L_x_7:


//--------------------- .nv.shared.mmkernel       --------------------------
	.section	.nv.shared.mmkernel,"aw",@nobits
	.sectionflags	@""
	.align	4
.nv.shared.mmkernel:
	.zero		5120


//--------------------- .nv.shared.reserved.0     --------------------------
	.section	.nv.shared.reserved.0,"aw",@nobits
	.weak		__nv_reservedSMEM_offset_0_alias
	.size		__nv_reservedSMEM_offset_0_alias, 0, 64
	.other		__nv_reservedSMEM_offset_0_alias,@"STO_CUDA_RESERVED_SHARED STV_DEFAULT"
__nv_reservedSMEM_offset_0_alias:
	.zero		0
	.zero		64


//--------------------- .nv.constant0.mmkernel    --------------------------
	.section	.nv.constant0.mmkernel,"a",@progbits
	.sectionflags	@""
	.align	4
.nv.constant0.mmkernel:
	.zero		944


//--------------------- SYMBOLS --------------------------

	.type		.nv.reservedSmem.offset0,@object
	.size		.nv.reservedSmem.offset0,0x4
	.type		.nv.reservedSmem.cap,@object
	.size		.nv.reservedSmem.cap,0x4
